	.headerflags	@"EF_CUDA_TEXMODE_UNIFIED EF_CUDA_64BIT_ADDRESS EF_CUDA_ACCELERATORS EF_CUDA_SM90 EF_CUDA_VIRTUAL_SM(EF_CUDA_SM90)"
	.elftype	@"ET_EXEC"


//--------------------- .nv.info                  --------------------------
	.section	.nv.info,"",@"SHT_CUDA_INFO"
	.align	4


	//----- nvinfo : EIATTR_REGCOUNT
	.align		4
        /*0000*/ 	.byte	0x04, 0x2f
        /*0002*/ 	.short	(.L_1 - .L_0)
	.align		4
.L_0:
        /*0004*/ 	.word	index@(triton_poi_fused__softmax_mul_3)
        /*0008*/ 	.word	0x00000018


	//----- nvinfo : EIATTR_MIN_STACK_SIZE
	.align		4
.L_1:
        /*000c*/ 	.byte	0x04, 0x12
        /*000e*/ 	.short	(.L_3 - .L_2)
	.align		4
.L_2:
        /*0010*/ 	.word	index@(triton_poi_fused__softmax_mul_3)
        /*0014*/ 	.word	0x00000000


	//----- nvinfo : EIATTR_FRAME_SIZE
	.align		4
.L_3:
        /*0018*/ 	.byte	0x04, 0x11
        /*001a*/ 	.short	(.L_5 - .L_4)
	.align		4
.L_4:
        /*001c*/ 	.word	index@(triton_poi_fused__softmax_mul_3)
        /*0020*/ 	.word	0x00000000


	//----- nvinfo : EIATTR_MIN_STACK_SIZE
	.align		4
.L_5:
        /*0024*/ 	.byte	0x04, 0x12
        /*0026*/ 	.short	(.L_7 - .L_6)
	.align		4
.L_6:
        /*0028*/ 	.word	index@(triton_poi_fused__softmax_mul_3)
        /*002c*/ 	.word	0x00000000
.L_7:


//--------------------- .nv.info.triton_poi_fused__softmax_mul_3 --------------------------
	.section	.nv.info.triton_poi_fused__softmax_mul_3,"",@"SHT_CUDA_INFO"
	.sectionflags	@""
	.align	4


	//----- nvinfo : EIATTR_CUDA_API_VERSION
	.align		4
        /*0000*/ 	.byte	0x04, 0x37
        /*0002*/ 	.short	(.L_9 - .L_8)
.L_8:
        /*0004*/ 	.word	0x0000007c


	//----- nvinfo : EIATTR_KPARAM_INFO
	.align		4
.L_9:
        /*0008*/ 	.byte	0x04, 0x17
        /*000a*/ 	.short	(.L_11 - .L_10)
.L_10:
        /*000c*/ 	.word	0x00000000
        /*0010*/ 	.short	0x0005
        /*0012*/ 	.short	0x0028
        /*0014*/ 	.byte	0x00, 0xf0, 0x11, 0x00


	//----- nvinfo : EIATTR_KPARAM_INFO
	.align		4
.L_11:
        /*0018*/ 	.byte	0x04, 0x17
        /*001a*/ 	.short	(.L_13 - .L_12)
.L_12:
        /*001c*/ 	.word	0x00000000
        /*0020*/ 	.short	0x0004
        /*0022*/ 	.short	0x0020
        /*0024*/ 	.byte	0x00, 0xf4, 0x21, 0x00


	//----- nvinfo : EIATTR_KPARAM_INFO
	.align		4
.L_13:
        /*0028*/ 	.byte	0x04, 0x17
        /*002a*/ 	.short	(.L_15 - .L_14)
.L_14:
        /*002c*/ 	.word	0x00000000
        /*0030*/ 	.short	0x0003
        /*0032*/ 	.short	0x0018
        /*0034*/ 	.byte	0x00, 0xf4, 0x21, 0x00


	//----- nvinfo : EIATTR_KPARAM_INFO
	.align		4
.L_15:
        /*0038*/ 	.byte	0x04, 0x17
        /*003a*/ 	.short	(.L_17 - .L_16)
.L_16:
        /*003c*/ 	.word	0x00000000
        /*0040*/ 	.short	0x0002
        /*0042*/ 	.short	0x0010
        /*0044*/ 	.byte	0x00, 0xf4, 0x21, 0x00


	//----- nvinfo : EIATTR_KPARAM_INFO
	.align		4
.L_17:
        /*0048*/ 	.byte	0x04, 0x17
        /*004a*/ 	.short	(.L_19 - .L_18)
.L_18:
        /*004c*/ 	.word	0x00000000
        /*0050*/ 	.short	0x0001
        /*0052*/ 	.short	0x0008
        /*0054*/ 	.byte	0x00, 0xf4, 0x21, 0x00


	//----- nvinfo : EIATTR_KPARAM_INFO
	.align		4
.L_19:
        /*0058*/ 	.byte	0x04, 0x17
        /*005a*/ 	.short	(.L_21 - .L_20)
.L_20:
        /*005c*/ 	.word	0x00000000
        /*0060*/ 	.short	0x0000
        /*0062*/ 	.short	0x0000
        /*0064*/ 	.byte	0x00, 0xf4, 0x21, 0x00


	//----- nvinfo : EIATTR_SPARSE_MMA_MASK
	.align		4
.L_21:
        /*0068*/ 	.byte	0x03, 0x50
        /*006a*/ 	.short	0x0000


	//----- nvinfo : EIATTR_MAXREG_COUNT
	.align		4
        /*006c*/ 	.byte	0x03, 0x1b
        /*006e*/ 	.short	0x00ff


	//----- nvinfo : EIATTR_EXIT_INSTR_OFFSETS
	.align		4
        /*0070*/ 	.byte	0x04, 0x1c
        /*0072*/ 	.short	(.L_23 - .L_22)


	//   ....[0]....
.L_22:
        /*0074*/ 	.word	0x00000630


	//   ....[1]....
        /*0078*/ 	.word	0x00000650


	//----- nvinfo : EIATTR_REQNTID
	.align		4
.L_23:
        /*007c*/ 	.byte	0x04, 0x10
        /*007e*/ 	.short	(.L_25 - .L_24)
.L_24:
        /*0080*/ 	.word	0x00000020
        /*0084*/ 	.word	0x00000001
        /*0088*/ 	.word	0x00000001


	//----- nvinfo : EIATTR_CBANK_PARAM_SIZE
	.align		4
.L_25:
        /*008c*/ 	.byte	0x03, 0x19
        /*008e*/ 	.short	0x002c


	//----- nvinfo : EIATTR_PARAM_CBANK
	.align		4
        /*0090*/ 	.byte	0x04, 0x0a
        /*0092*/ 	.short	(.L_27 - .L_26)
	.align		4
.L_26:
        /*0094*/ 	.word	index@(.nv.constant0.triton_poi_fused__softmax_mul_3)
        /*0098*/ 	.short	0x0210
        /*009a*/ 	.short	0x002c


	//----- nvinfo : EIATTR_SW_WAR
	.align		4
.L_27:
        /*009c*/ 	.byte	0x04, 0x36
        /*009e*/ 	.short	(.L_29 - .L_28)
.L_28:
        /*00a0*/ 	.word	0x00000008
.L_29:


//--------------------- .nv.callgraph             --------------------------
	.section	.nv.callgraph,"",@"SHT_CUDA_CALLGRAPH"
	.align	4
	.sectionentsize	8
	.align		4
        /*0000*/ 	.word	0x00000000
	.align		4
        /*0004*/ 	.word	0xffffffff
	.align		4
        /*0008*/ 	.word	0x00000000
	.align		4
        /*000c*/ 	.word	0xfffffffe
	.align		4
        /*0010*/ 	.word	0x00000000
	.align		4
        /*0014*/ 	.word	0xfffffffd
	.align		4
        /*0018*/ 	.word	0x00000000
	.align		4
        /*001c*/ 	.word	0xfffffffc


//--------------------- .text.triton_poi_fused__softmax_mul_3 --------------------------
	.section	.text.triton_poi_fused__softmax_mul_3,"ax",@progbits
	.align	128
        .global         triton_poi_fused__softmax_mul_3
        .type           triton_poi_fused__softmax_mul_3,@function
        .size           triton_poi_fused__softmax_mul_3,(.L_x_1 - triton_poi_fused__softmax_mul_3)
        .other          triton_poi_fused__softmax_mul_3,@"STO_CUDA_ENTRY STV_DEFAULT"
triton_poi_fused__softmax_mul_3:
.text.triton_poi_fused__softmax_mul_3:
[----:B------:R-:W0:Y:S01]  /*0000*/  LDC R1, c[0x0][0x28] ;  /* 0x00000a00ff017b82 */ /* 0x000e220000000800 */
[----:B------:R-:W1:Y:S07]  /*0010*/  S2R R21, SR_TID.X ;  /* 0x0000000000157919 */ /* 0x000e6e0000002100 */
[----:B------:R-:W2:Y:S01]  /*0020*/  LDC.64 R4, c[0x0][0x218] ;  /* 0x00008600ff047b82 */ /* 0x000ea20000000a00 */
[----:B------:R-:W-:Y:S01]  /*0030*/  CS2R R14, SRZ ;  /* 0x00000000000e7805 */ /* 0x000fe2000001ff00 */
[----:B------:R-:W3:Y:S06]  /*0040*/  S2R R7, SR_CTAID.X ;  /* 0x0000000000077919 */ /* 0x000eec0000002500 */
[----:B------:R-:W4:Y:S08]  /*0050*/  LDC.64 R2, c[0x0][0x210] ;  /* 0x00008400ff027b82 */ /* 0x000f300000000a00 */
[----:B------:R-:W5:Y:S01]  /*0060*/  LDC.64 R12, c[0x0][0x220] ;  /* 0x00008800ff0c7b82 */ /* 0x000f620000000a00 */
[----:B------:R-:W-:Y:S01]  /*0070*/  ULDC.64 UR4, c[0x0][0x208] ;  /* 0x0000820000047ab9 */ /* 0x000fe20000000a00 */
[----:B-1----:R-:W-:-:S02]  /*0080*/  LOP3.LUT R0, R21, 0xf, RZ, 0xc0, !PT ;  /* 0x0000000f15007812 */ /* 0x002fc400078ec0ff */
[----:B---3--:R-:W-:Y:S02]  /*0090*/  SHF.R.S32.HI R6, RZ, 0x1b, R7 ;  /* 0x0000001bff067819 */ /* 0x008fe40000011407 */
[----:B------:R-:W-:Y:S02]  /*00a0*/  LEA R0, R7, R0, 0x4 ;  /* 0x0000000007007211 */ /* 0x000fe400078e20ff */
[----:B------:R-:W-:Y:S02]  /*00b0*/  SGXT R7, R6, 0x1 ;  /* 0x000000010607781a */ /* 0x000fe40000000200 */
[C---:B------:R-:W-:Y:S01]  /*00c0*/  ISETP.GE.AND P0, PT, R0.reuse, 0x10, PT ;  /* 0x000000100000780c */ /* 0x040fe20003f06270 */
[----:B------:R-:W-:Y:S01]  /*00d0*/  HFMA2.MMA R16, -RZ, RZ, 0, 0 ;  /* 0x00000000ff107435 */ /* 0x000fe200000001ff */
[-C--:B------:R-:W-:Y:S01]  /*00e0*/  LEA.HI R7, R7, R0.reuse, RZ, 0x2 ;  /* 0x0000000007077211 */ /* 0x080fe200078f10ff */
[C---:B----4-:R-:W-:Y:S01]  /*00f0*/  IMAD.WIDE R2, R0.reuse, 0x4, R2 ;  /* 0x0000000400027825 */ /* 0x050fe200078e0202 */
[----:B------:R-:W-:-:S02]  /*0100*/  LEA R17, R0, R0, 0x2 ;  /* 0x0000000000117211 */ /* 0x000fc400078e10ff */
[----:B------:R-:W-:-:S04]  /*0110*/  LOP3.LUT R7, R7, 0xfffffffc, RZ, 0xc0, !PT ;  /* 0xfffffffc07077812 */ /* 0x000fc800078ec0ff */
[----:B------:R-:W-:-:S03]  /*0120*/  IADD3 R7, R0, -R7, RZ ;  /* 0x8000000700077210 */ /* 0x000fc60007ffe0ff */
[----:B------:R-:W3:Y:S02]  /*0130*/  @!P0 LDG.E R14, desc[UR4][R2.64] ;  /* 0x00000004020e8981 */ /* 0x000ee4000c1e1900 */
[----:B--2---:R-:W-:-:S04]  /*0140*/  IMAD.WIDE R4, R7, 0x4, R4 ;  /* 0x0000000407047825 */ /* 0x004fc800078e0204 */
[----:B-----5:R-:W-:Y:S01]  /*0150*/  IMAD.WIDE R6, R17, 0x4, R12 ;  /* 0x0000000411067825 */ /* 0x020fe200078e020c */
[----:B------:R1:W3:Y:S01]  /*0160*/  @!P0 LDG.E R15, desc[UR4][R4.64] ;  /* 0x00000004040f8981 */ /* 0x0002e2000c1e1900 */
[----:B------:R-:W-:-:S03]  /*0170*/  IADD3 R9, R17, 0x1, RZ ;  /* 0x0000000111097810 */ /* 0x000fc60007ffe0ff */
[----:B------:R2:W4:Y:S01]  /*0180*/  @!P0 LDG.E.EL R16, desc[UR4][R6.64] ;  /* 0x0000000406108981 */ /* 0x000522000c2e1900 */
[----:B------:R-:W-:Y:S01]  /*0190*/  CS2R R18, SRZ ;  /* 0x0000000000127805 */ /* 0x000fe2000001ff00 */
[----:B------:R-:W-:Y:S01]  /*01a0*/  IMAD.WIDE R8, R9, 0x4, R12 ;  /* 0x0000000409087825 */ /* 0x000fe200078e020c */
[----:B------:R-:W-:-:S04]  /*01b0*/  IADD3 R11, R17, 0x2, RZ ;  /* 0x00000002110b7810 */ /* 0x000fc80007ffe0ff */
[----:B------:R4:W5:Y:S01]  /*01c0*/  @!P0 LDG.E.EL R18, desc[UR4][R8.64] ;  /* 0x0000000408128981 */ /* 0x000962000c2e1900 */
[----:B-1----:R-:W-:-:S05]  /*01d0*/  IMAD.WIDE R4, R11, 0x4, R12 ;  /* 0x000000040b047825 */ /* 0x002fca00078e020c */
[----:B------:R5:W5:Y:S01]  /*01e0*/  @!P0 LDG.E.EL R19, desc[UR4][R4.64] ;  /* 0x0000000404138981 */ /* 0x000b62000c2e1900 */
[----:B------:R-:W-:Y:S02]  /*01f0*/  IADD3 R11, R17, 0x3, RZ ;  /* 0x00000003110b7810 */ /* 0x000fe40007ffe0ff */
[----:B------:R-:W-:-:S03]  /*0200*/  MOV R20, RZ ;  /* 0x000000ff00147202 */ /* 0x000fc60000000f00 */
[----:B------:R-:W-:Y:S01]  /*0210*/  IMAD.WIDE R10, R11, 0x4, R12 ;  /* 0x000000040b0a7825 */ /* 0x000fe200078e020c */
[----:B--2---:R-:W-:-:S04]  /*0220*/  IADD3 R7, R17, 0x4, RZ ;  /* 0x0000000411077810 */ /* 0x004fc80007ffe0ff */
[----:B------:R-:W2:Y:S01]  /*0230*/  @!P0 LDG.E.EL R20, desc[UR4][R10.64] ;  /* 0x000000040a148981 */ /* 0x000ea2000c2e1900 */
[----:B------:R-:W-:Y:S01]  /*0240*/  IMAD.WIDE R6, R7, 0x4, R12 ;  /* 0x0000000407067825 */ /* 0x000fe200078e020c */
[----:B------:R-:W-:-:S10]  /*0250*/  HFMA2.MMA R12, -RZ, RZ, 0, 0 ;  /* 0x00000000ff0c7435 */ /* 0x000fd400000001ff */
[----:B------:R-:W2:Y:S01]  /*0260*/  @!P0 LDG.E.EL R12, desc[UR4][R6.64] ;  /* 0x00000004060c8981 */ /* 0x000ea2000c2e1900 */
[----:B---3--:R-:W-:-:S04]  /*0270*/  FADD R14, R15, R14 ;  /* 0x0000000e0f0e7221 */ /* 0x008fc80000000000 */
[----:B----4-:R-:W-:-:S05]  /*0280*/  FMUL R9, R14, R16 ;  /* 0x000000100e097220 */ /* 0x010fca0000400000 */
[----:B------:R-:W-:Y:S01]  /*0290*/  FSETP.NAN.AND P1, PT, R9, R9, PT ;  /* 0x000000090900720b */ /* 0x000fe20003f28000 */
[----:B-----5:R-:W-:-:S05]  /*02a0*/  FMUL R4, R14, R18 ;  /* 0x000000120e047220 */ /* 0x020fca0000400000 */
[----:B------:R-:W-:Y:S01]  /*02b0*/  FSETP.GT.AND P0, PT, R9, R4, PT ;  /* 0x000000040900720b */ /* 0x000fe20003f04000 */
[----:B------:R-:W-:-:S06]  /*02c0*/  FMUL R8, R14, R19 ;  /* 0x000000130e087220 */ /* 0x000fcc0000400000 */
[----:B------:R-:W-:-:S04]  /*02d0*/  @!P1 FSEL R9, R9, R4, P0 ;  /* 0x0000000409099208 */ /* 0x000fc80000000000 */
[C---:B------:R-:W-:Y:S02]  /*02e0*/  FSETP.GT.AND P0, PT, R9.reuse, R8, PT ;  /* 0x000000080900720b */ /* 0x040fe40003f04000 */
[----:B------:R-:W-:Y:S01]  /*02f0*/  FSETP.NAN.AND P1, PT, R9, R9, PT ;  /* 0x000000090900720b */ /* 0x000fe20003f28000 */
[----:B--2---:R-:W-:-:S10]  /*0300*/  FMUL R4, R14, R20 ;  /* 0x000000140e047220 */ /* 0x004fd40000400000 */
[----:B------:R-:W-:-:S04]  /*0310*/  @!P0 FSEL R9, R9, R8, P1 ;  /* 0x0000000809098208 */ /* 0x000fc80000800000 */
[C---:B------:R-:W-:Y:S02]  /*0320*/  FSETP.GT.AND P0, PT, R9.reuse, R4, PT ;  /* 0x000000040900720b */ /* 0x040fe40003f04000 */
[----:B------:R-:W-:Y:S01]  /*0330*/  FSETP.NAN.AND P1, PT, R9, R9, PT ;  /* 0x000000090900720b */ /* 0x000fe20003f28000 */
[----:B------:R-:W-:-:S10]  /*0340*/  FMUL R6, R14, R12 ;  /* 0x0000000c0e067220 */ /* 0x000fd40000400000 */
[----:B------:R-:W-:Y:S02]  /*0350*/  @!P0 FSEL R9, R9, R4, P1 ;  /* 0x0000000409098208 */ /* 0x000fe40000800000 */
[----:B------:R-:W1:Y:S02]  /*0360*/  LDC.64 R4, c[0x0][0x228] ;  /* 0x00008a00ff047b82 */ /* 0x000e640000000a00 */
[C---:B------:R-:W-:Y:S02]  /*0370*/  FSETP.GT.AND P0, PT, R9.reuse, R6, PT ;  /* 0x000000060900720b */ /* 0x040fe40003f04000 */
[----:B------:R-:W-:-:S11]  /*0380*/  FSETP.NAN.AND P1, PT, R9, R9, PT ;  /* 0x000000090900720b */ /* 0x000fd60003f28000 */
[----:B------:R-:W-:Y:S02]  /*0390*/  @!P0 FSEL R9, R9, R6, P1 ;  /* 0x0000000609098208 */ /* 0x000fe40000800000 */
[----:B------:R-:W2:Y:S03]  /*03a0*/  LDC.64 R6, c[0x0][0x230] ;  /* 0x00008c00ff067b82 */ /* 0x000ea60000000a00 */
[C-C-:B------:R-:W-:Y:S01]  /*03b0*/  FFMA R16, R14.reuse, R16, -R9.reuse ;  /* 0x000000100e107223 */ /* 0x140fe20000000809 */
[C-C-:B------:R-:W-:Y:S01]  /*03c0*/  FFMA R18, R14.reuse, R18, -R9.reuse ;  /* 0x000000120e127223 */ /* 0x140fe20000000809 */
[--C-:B------:R-:W-:Y:S02]  /*03d0*/  FFMA R19, R14, R19, -R9.reuse ;  /* 0x000000130e137223 */ /* 0x100fe40000000809 */
[----:B------:R-:W-:Y:S01]  /*03e0*/  FMUL R16, R16, 1.4426950216293334961 ;  /* 0x3fb8aa3b10107820 */ /* 0x000fe20000400000 */
[----:B------:R-:W-:Y:S01]  /*03f0*/  FMUL R18, R18, 1.4426950216293334961 ;  /* 0x3fb8aa3b12127820 */ /* 0x000fe20000400000 */
[----:B------:R-:W-:Y:S01]  /*0400*/  FFMA R20, R14, R20, -R9 ;  /* 0x000000140e147223 */ /* 0x000fe20000000809 */
[----:B------:R-:W-:-:S02]  /*0410*/  FMUL R19, R19, 1.4426950216293334961 ;  /* 0x3fb8aa3b13137820 */ /* 0x000fc40000400000 */
[----:B------:R-:W-:Y:S01]  /*0420*/  FSETP.GEU.AND P4, PT, R16, -126, PT ;  /* 0xc2fc00001000780b */ /* 0x000fe20003f8e000 */
[----:B------:R-:W-:Y:S01]  /*0430*/  FMUL R20, R20, 1.4426950216293334961 ;  /* 0x3fb8aa3b14147820 */ /* 0x000fe20000400000 */
[----:B------:R-:W-:Y:S01]  /*0440*/  FSETP.GEU.AND P5, PT, R18, -126, PT ;  /* 0xc2fc00001200780b */ /* 0x000fe20003fae000 */
[----:B------:R-:W-:Y:S01]  /*0450*/  FFMA R12, R14, R12, -R9 ;  /* 0x0000000c0e0c7223 */ /* 0x000fe20000000809 */
[----:B------:R-:W-:Y:S02]  /*0460*/  FSETP.GEU.AND P1, PT, R19, -126, PT ;  /* 0xc2fc00001300780b */ /* 0x000fe40003f2e000 */
[----:B------:R-:W-:Y:S01]  /*0470*/  FSETP.GEU.AND P2, PT, R20, -126, PT ;  /* 0xc2fc00001400780b */ /* 0x000fe20003f4e000 */
[----:B------:R-:W-:-:S05]  /*0480*/  FMUL R12, R12, 1.4426950216293334961 ;  /* 0x3fb8aa3b0c0c7820 */ /* 0x000fca0000400000 */
[----:B------:R-:W-:Y:S01]  /*0490*/  FSETP.GEU.AND P3, PT, R12, -126, PT ;  /* 0xc2fc00000c00780b */ /* 0x000fe20003f6e000 */
[----:B------:R-:W-:Y:S02]  /*04a0*/  @!P4 FMUL R16, R16, 0.5 ;  /* 0x3f0000001010c820 */ /* 0x000fe40000400000 */
[----:B------:R-:W-:Y:S02]  /*04b0*/  @!P5 FMUL R18, R18, 0.5 ;  /* 0x3f0000001212d820 */ /* 0x000fe40000400000 */
[----:B------:R-:W-:Y:S02]  /*04c0*/  @!P1 FMUL R19, R19, 0.5 ;  /* 0x3f00000013139820 */ /* 0x000fe40000400000 */
[----:B------:R-:W3:Y:S01]  /*04d0*/  MUFU.EX2 R16, R16 ;  /* 0x0000001000107308 */ /* 0x000ee20000000800 */
[----:B------:R-:W-:-:S07]  /*04e0*/  @!P2 FMUL R20, R20, 0.5 ;  /* 0x3f0000001414a820 */ /* 0x000fce0000400000 */
[----:B------:R-:W4:Y:S01]  /*04f0*/  MUFU.EX2 R11, R18 ;  /* 0x00000012000b7308 */ /* 0x000f220000000800 */
[----:B------:R-:W-:Y:S01]  /*0500*/  @!P3 FMUL R12, R12, 0.5 ;  /* 0x3f0000000c0cb820 */ /* 0x000fe20000400000 */
[----:B------:R-:W-:-:S06]  /*0510*/  LOP3.LUT P0, RZ, R21, 0x10, RZ, 0xc0, !PT ;  /* 0x0000001015ff7812 */ /* 0x000fcc000780c0ff */
[----:B------:R-:W5:Y:S01]  /*0520*/  MUFU.EX2 R8, R19 ;  /* 0x0000001300087308 */ /* 0x000f620000000800 */
[----:B------:R-:W-:-:S07]  /*0530*/  ISETP.LT.AND P0, PT, R0, 0x10, !P0 ;  /* 0x000000100000780c */ /* 0x000fce0004701270 */
[----:B------:R-:W2:Y:S01]  /*0540*/  MUFU.EX2 R20, R20 ;  /* 0x0000001400147308 */ /* 0x000ea20000000800 */
[----:B---3--:R-:W-:Y:S01]  /*0550*/  @!P4 FMUL R16, R16, R16 ;  /* 0x000000101010c220 */ /* 0x008fe20000400000 */
[----:B----4-:R-:W-:-:S06]  /*0560*/  @!P5 FMUL R11, R11, R11 ;  /* 0x0000000b0b0bd220 */ /* 0x010fcc0000400000 */
[----:B------:R-:W3:Y:S01]  /*0570*/  MUFU.EX2 R10, R12 ;  /* 0x0000000c000a7308 */ /* 0x000ee20000000800 */
[----:B------:R-:W-:Y:S01]  /*0580*/  FADD R11, R16, R11 ;  /* 0x0000000b100b7221 */ /* 0x000fe20000000000 */
[----:B-----5:R-:W-:Y:S01]  /*0590*/  @!P1 FMUL R8, R8, R8 ;  /* 0x0000000808089220 */ /* 0x020fe20000400000 */
[----:B-1----:R-:W-:-:S04]  /*05a0*/  IMAD.WIDE R4, R0, 0x4, R4 ;  /* 0x0000000400047825 */ /* 0x002fc800078e0204 */
[----:B------:R-:W-:Y:S01]  /*05b0*/  FADD R11, R11, R8 ;  /* 0x000000080b0b7221 */ /* 0x000fe20000000000 */
[----:B0-2---:R-:W-:Y:S01]  /*05c0*/  @!P2 FMUL R20, R20, R20 ;  /* 0x000000141414a220 */ /* 0x005fe20000400000 */
[----:B------:R0:W-:Y:S03]  /*05d0*/  @P0 STG.E desc[UR4][R2.64], R14 ;  /* 0x0000000e02000986 */ /* 0x0001e6000c101904 */
[----:B------:R-:W-:Y:S01]  /*05e0*/  FADD R11, R11, R20 ;  /* 0x000000140b0b7221 */ /* 0x000fe20000000000 */
[----:B------:R0:W-:Y:S01]  /*05f0*/  @P0 STG.E desc[UR4][R4.64], R9 ;  /* 0x0000000904000986 */ /* 0x0001e2000c101904 */
[----:B---3--:R-:W-:Y:S01]  /*0600*/  @!P3 FMUL R10, R10, R10 ;  /* 0x0000000a0a0ab220 */ /* 0x008fe20000400000 */
[----:B------:R-:W-:-:S04]  /*0610*/  IMAD.WIDE R6, R0, 0x4, R6 ;  /* 0x0000000400067825 */ /* 0x000fc800078e0206 */
[----:B------:R-:W-:Y:S01]  /*0620*/  FADD R11, R11, R10 ;  /* 0x0000000a0b0b7221 */ /* 0x000fe20000000000 */
[----:B0-----:R-:W-:Y:S06]  /*0630*/  @!P0 EXIT ;  /* 0x000000000000894d */ /* 0x001fec0003800000 */
[----:B------:R-:W-:Y:S01]  /*0640*/  STG.E desc[UR4][R6.64], R11 ;  /* 0x0000000b06007986 */ /* 0x000fe2000c101904 */
[----:B------:R-:W-:Y:S05]  /*0650*/  EXIT ;  /* 0x000000000000794d */ /* 0x000fea0003800000 */
.L_x_0:
[----:B------:R-:W-:-:S00]  /*0660*/  BRA `(.L_x_0) ;  /* 0xfffffffc00fc7947 */ /* 0x000fc0000383ffff */
[----:B------:R-:W-:-:S00]  /*0670*/  NOP ;  /* 0x0000000000007918 */ /* 0x000fc00000000000 */
        /* <DEDUP_REMOVED lines=8> */
.L_x_1:


//--------------------- .nv.constant0.triton_poi_fused__softmax_mul_3 --------------------------
	.section	.nv.constant0.triton_poi_fused__softmax_mul_3,"a",@progbits
	.sectionflags	@""
	.align	4
.nv.constant0.triton_poi_fused__softmax_mul_3:
	.zero		572
